//
// Generated by NVIDIA NVVM Compiler
//
// Compiler Build ID: CL-36424714
// Cuda compilation tools, release 13.0, V13.0.88
// Based on NVVM 20.0.0
//

.version 9.0
.target sm_100
.address_size 64

	// .globl	get_element_from_cumsum_flag
.extern .func __assertfail
(
	.param .b64 __assertfail_param_0,
	.param .b64 __assertfail_param_1,
	.param .b32 __assertfail_param_2,
	.param .b64 __assertfail_param_3,
	.param .b64 __assertfail_param_4
)
;
.global .align 1 .b8 __unnamed_1[136] = {118, 111, 105, 100, 32, 103, 101, 116, 95, 101, 108, 101, 109, 101, 110, 116, 95, 102, 114, 111, 109, 95, 99, 117, 109, 115, 117, 109, 95, 102, 108, 97, 103, 40, 117, 110, 115, 105, 103, 110, 101, 100, 32, 105, 110, 116, 44, 32, 117, 110, 115, 105, 103, 110, 101, 100, 32, 105, 110, 116, 32, 42, 44, 32, 117, 110, 115, 105, 103, 110, 101, 100, 32, 105, 110, 116, 44, 32, 117, 110, 115, 105, 103, 110, 101, 100, 32, 105, 110, 116, 44, 32, 99, 111, 110, 115, 116, 32, 117, 110, 115, 105, 103, 110, 101, 100, 32, 105, 110, 116, 32, 42, 44, 32, 99, 111, 110, 115, 116, 32, 117, 110, 115, 105, 103, 110, 101, 100, 32, 105, 110, 116, 32, 42, 41};
.global .align 1 .b8 $str[59] = {99, 117, 109, 115, 117, 109, 95, 105, 101, 108, 101, 109, 50, 102, 108, 97, 103, 91, 105, 95, 105, 101, 108, 101, 109, 43, 49, 93, 61, 61, 99, 117, 109, 115, 117, 109, 95, 105, 101, 108, 101, 109, 50, 102, 108, 97, 103, 91, 105, 95, 105, 101, 108, 101, 109, 93, 43, 49};
.global .align 1 .b8 $str$1[27] = {47, 116, 109, 112, 47, 115, 97, 115, 115, 95, 99, 117, 95, 100, 106, 121, 122, 48, 99, 101, 120, 47, 107, 46, 99, 117};

.visible .entry get_element_from_cumsum_flag(
	.param .u32 get_element_from_cumsum_flag_param_0,
	.param .u64 .ptr .align 1 get_element_from_cumsum_flag_param_1,
	.param .u32 get_element_from_cumsum_flag_param_2,
	.param .u32 get_element_from_cumsum_flag_param_3,
	.param .u64 .ptr .align 1 get_element_from_cumsum_flag_param_4,
	.param .u64 .ptr .align 1 get_element_from_cumsum_flag_param_5
)
{
	.reg .pred 	%p<17>;
	.reg .b32 	%r<153>;
	.reg .b64 	%rd<133>;

	ld.param.u32 	%r40, [get_element_from_cumsum_flag_param_0];
	ld.param.u64 	%rd4, [get_element_from_cumsum_flag_param_1];
	ld.param.u32 	%r38, [get_element_from_cumsum_flag_param_2];
	ld.param.u32 	%r141, [get_element_from_cumsum_flag_param_3];
	ld.param.u64 	%rd5, [get_element_from_cumsum_flag_param_4];
	ld.param.u64 	%rd6, [get_element_from_cumsum_flag_param_5];
	cvta.to.global.u64 	%rd1, %rd4;
	cvta.to.global.u64 	%rd2, %rd6;
	cvta.to.global.u64 	%rd3, %rd5;
	mov.u32 	%r41, %ntid.x;
	mov.u32 	%r42, %ctaid.x;
	mov.u32 	%r43, %tid.x;
	mad.lo.s32 	%r1, %r41, %r42, %r43;
	setp.ge.u32 	%p1, %r1, %r40;
	@%p1 bra 	$L__BB0_19;
	setp.eq.s32 	%p2, %r141, 1;
	mov.b32 	%r143, 0;
	@%p2 bra 	$L__BB0_4;
	mov.b32 	%r140, 0;
	mov.u32 	%r143, %r140;
$L__BB0_3:
	add.s32 	%r46, %r141, %r143;
	shr.u32 	%r47, %r46, 31;
	add.s32 	%r48, %r46, %r47;
	shr.s32 	%r49, %r48, 1;
	mul.wide.s32 	%rd7, %r49, 4;
	add.s64 	%rd8, %rd3, %rd7;
	ld.global.u32 	%r50, [%rd8];
	setp.gt.u32 	%p3, %r50, %r1;
	selp.b32 	%r143, %r143, %r49, %p3;
	selp.b32 	%r141, %r49, %r141, %p3;
	add.s32 	%r7, %r140, 1;
	setp.lt.u32 	%p4, %r140, 31;
	sub.s32 	%r51, %r141, %r143;
	setp.ne.s32 	%p5, %r51, 1;
	and.pred  	%p6, %p4, %p5;
	mov.u32 	%r140, %r7;
	@%p6 bra 	$L__BB0_3;
$L__BB0_4:
	mul.wide.s32 	%rd9, %r143, 4;
	add.s64 	%rd10, %rd3, %rd9;
	ld.global.u32 	%r53, [%rd10+4];
	ld.global.u32 	%r54, [%rd10];
	add.s32 	%r55, %r54, 1;
	setp.eq.s32 	%p7, %r53, %r55;
	@%p7 bra 	$L__BB0_6;
	mov.u64 	%rd11, $str;
	cvta.global.u64 	%rd12, %rd11;
	mov.u64 	%rd13, $str$1;
	cvta.global.u64 	%rd14, %rd13;
	mov.u64 	%rd15, __unnamed_1;
	cvta.global.u64 	%rd16, %rd15;
	{ // callseq 0, 0
	.param .b64 param0;
	st.param.b64 	[param0], %rd12;
	.param .b64 param1;
	st.param.b64 	[param1], %rd14;
	.param .b32 param2;
	st.param.b32 	[param2], 34;
	.param .b64 param3;
	st.param.b64 	[param3], %rd16;
	.param .b64 param4;
	st.param.b64 	[param4], 1;
	call.uni 
	__assertfail, 
	(
	param0, 
	param1, 
	param2, 
	param3, 
	param4
	);
	} // callseq 0
$L__BB0_6:
	setp.eq.s32 	%p8, %r38, 0;
	@%p8 bra 	$L__BB0_19;
	mul.lo.s32 	%r9, %r143, %r38;
	mul.lo.s32 	%r10, %r38, %r1;
	and.b32  	%r11, %r38, 15;
	setp.lt.u32 	%p9, %r38, 16;
	mov.b32 	%r148, 0;
	@%p9 bra 	$L__BB0_10;
	and.b32  	%r148, %r38, -16;
	neg.s32 	%r146, %r148;
	add.s32 	%r145, %r10, 7;
	add.s32 	%r144, %r9, 7;
$L__BB0_9:
	.pragma "nounroll";
	add.s32 	%r57, %r144, -7;
	mul.wide.u32 	%rd17, %r57, 4;
	add.s64 	%rd18, %rd2, %rd17;
	ld.global.u32 	%r58, [%rd18];
	add.s32 	%r59, %r145, -7;
	mul.wide.u32 	%rd19, %r59, 4;
	add.s64 	%rd20, %rd1, %rd19;
	st.global.u32 	[%rd20], %r58;
	add.s32 	%r60, %r144, -6;
	mul.wide.u32 	%rd21, %r60, 4;
	add.s64 	%rd22, %rd2, %rd21;
	ld.global.u32 	%r61, [%rd22];
	add.s32 	%r62, %r145, -6;
	mul.wide.u32 	%rd23, %r62, 4;
	add.s64 	%rd24, %rd1, %rd23;
	st.global.u32 	[%rd24], %r61;
	add.s32 	%r63, %r144, -5;
	mul.wide.u32 	%rd25, %r63, 4;
	add.s64 	%rd26, %rd2, %rd25;
	ld.global.u32 	%r64, [%rd26];
	add.s32 	%r65, %r145, -5;
	mul.wide.u32 	%rd27, %r65, 4;
	add.s64 	%rd28, %rd1, %rd27;
	st.global.u32 	[%rd28], %r64;
	add.s32 	%r66, %r144, -4;
	mul.wide.u32 	%rd29, %r66, 4;
	add.s64 	%rd30, %rd2, %rd29;
	ld.global.u32 	%r67, [%rd30];
	add.s32 	%r68, %r145, -4;
	mul.wide.u32 	%rd31, %r68, 4;
	add.s64 	%rd32, %rd1, %rd31;
	st.global.u32 	[%rd32], %r67;
	add.s32 	%r69, %r144, -3;
	mul.wide.u32 	%rd33, %r69, 4;
	add.s64 	%rd34, %rd2, %rd33;
	ld.global.u32 	%r70, [%rd34];
	add.s32 	%r71, %r145, -3;
	mul.wide.u32 	%rd35, %r71, 4;
	add.s64 	%rd36, %rd1, %rd35;
	st.global.u32 	[%rd36], %r70;
	add.s32 	%r72, %r144, -2;
	mul.wide.u32 	%rd37, %r72, 4;
	add.s64 	%rd38, %rd2, %rd37;
	ld.global.u32 	%r73, [%rd38];
	add.s32 	%r74, %r145, -2;
	mul.wide.u32 	%rd39, %r74, 4;
	add.s64 	%rd40, %rd1, %rd39;
	st.global.u32 	[%rd40], %r73;
	add.s32 	%r75, %r144, -1;
	mul.wide.u32 	%rd41, %r75, 4;
	add.s64 	%rd42, %rd2, %rd41;
	ld.global.u32 	%r76, [%rd42];
	add.s32 	%r77, %r145, -1;
	mul.wide.u32 	%rd43, %r77, 4;
	add.s64 	%rd44, %rd1, %rd43;
	st.global.u32 	[%rd44], %r76;
	add.s32 	%r78, %r144, 8;
	mul.wide.u32 	%rd45, %r144, 4;
	add.s64 	%rd46, %rd2, %rd45;
	ld.global.u32 	%r79, [%rd46];
	add.s32 	%r80, %r145, 8;
	mul.wide.u32 	%rd47, %r145, 4;
	add.s64 	%rd48, %rd1, %rd47;
	st.global.u32 	[%rd48], %r79;
	add.s32 	%r81, %r144, 1;
	mul.wide.u32 	%rd49, %r81, 4;
	add.s64 	%rd50, %rd2, %rd49;
	ld.global.u32 	%r82, [%rd50];
	add.s32 	%r83, %r145, 1;
	mul.wide.u32 	%rd51, %r83, 4;
	add.s64 	%rd52, %rd1, %rd51;
	st.global.u32 	[%rd52], %r82;
	add.s32 	%r84, %r144, 2;
	mul.wide.u32 	%rd53, %r84, 4;
	add.s64 	%rd54, %rd2, %rd53;
	ld.global.u32 	%r85, [%rd54];
	add.s32 	%r86, %r145, 2;
	mul.wide.u32 	%rd55, %r86, 4;
	add.s64 	%rd56, %rd1, %rd55;
	st.global.u32 	[%rd56], %r85;
	add.s32 	%r87, %r144, 3;
	mul.wide.u32 	%rd57, %r87, 4;
	add.s64 	%rd58, %rd2, %rd57;
	ld.global.u32 	%r88, [%rd58];
	add.s32 	%r89, %r145, 3;
	mul.wide.u32 	%rd59, %r89, 4;
	add.s64 	%rd60, %rd1, %rd59;
	st.global.u32 	[%rd60], %r88;
	add.s32 	%r90, %r144, 4;
	mul.wide.u32 	%rd61, %r90, 4;
	add.s64 	%rd62, %rd2, %rd61;
	ld.global.u32 	%r91, [%rd62];
	add.s32 	%r92, %r145, 4;
	mul.wide.u32 	%rd63, %r92, 4;
	add.s64 	%rd64, %rd1, %rd63;
	st.global.u32 	[%rd64], %r91;
	add.s32 	%r93, %r144, 5;
	mul.wide.u32 	%rd65, %r93, 4;
	add.s64 	%rd66, %rd2, %rd65;
	ld.global.u32 	%r94, [%rd66];
	add.s32 	%r95, %r145, 5;
	mul.wide.u32 	%rd67, %r95, 4;
	add.s64 	%rd68, %rd1, %rd67;
	st.global.u32 	[%rd68], %r94;
	add.s32 	%r96, %r144, 6;
	mul.wide.u32 	%rd69, %r96, 4;
	add.s64 	%rd70, %rd2, %rd69;
	ld.global.u32 	%r97, [%rd70];
	add.s32 	%r98, %r145, 6;
	mul.wide.u32 	%rd71, %r98, 4;
	add.s64 	%rd72, %rd1, %rd71;
	st.global.u32 	[%rd72], %r97;
	add.s32 	%r99, %r144, 7;
	mul.wide.u32 	%rd73, %r99, 4;
	add.s64 	%rd74, %rd2, %rd73;
	ld.global.u32 	%r100, [%rd74];
	add.s32 	%r101, %r145, 7;
	mul.wide.u32 	%rd75, %r101, 4;
	add.s64 	%rd76, %rd1, %rd75;
	st.global.u32 	[%rd76], %r100;
	mul.wide.u32 	%rd77, %r78, 4;
	add.s64 	%rd78, %rd2, %rd77;
	ld.global.u32 	%r102, [%rd78];
	mul.wide.u32 	%rd79, %r80, 4;
	add.s64 	%rd80, %rd1, %rd79;
	st.global.u32 	[%rd80], %r102;
	add.s32 	%r146, %r146, 16;
	add.s32 	%r145, %r145, 16;
	add.s32 	%r144, %r144, 16;
	setp.ne.s32 	%p10, %r146, 0;
	@%p10 bra 	$L__BB0_9;
$L__BB0_10:
	setp.eq.s32 	%p11, %r11, 0;
	@%p11 bra 	$L__BB0_19;
	and.b32  	%r23, %r38, 7;
	setp.lt.u32 	%p12, %r11, 8;
	@%p12 bra 	$L__BB0_13;
	add.s32 	%r103, %r148, %r9;
	mul.wide.u32 	%rd81, %r103, 4;
	add.s64 	%rd82, %rd2, %rd81;
	ld.global.u32 	%r104, [%rd82];
	add.s32 	%r105, %r148, %r10;
	mul.wide.u32 	%rd83, %r105, 4;
	add.s64 	%rd84, %rd1, %rd83;
	st.global.u32 	[%rd84], %r104;
	add.s32 	%r106, %r103, 1;
	mul.wide.u32 	%rd85, %r106, 4;
	add.s64 	%rd86, %rd2, %rd85;
	ld.global.u32 	%r107, [%rd86];
	add.s32 	%r108, %r105, 1;
	mul.wide.u32 	%rd87, %r108, 4;
	add.s64 	%rd88, %rd1, %rd87;
	st.global.u32 	[%rd88], %r107;
	add.s32 	%r109, %r103, 2;
	mul.wide.u32 	%rd89, %r109, 4;
	add.s64 	%rd90, %rd2, %rd89;
	ld.global.u32 	%r110, [%rd90];
	add.s32 	%r111, %r105, 2;
	mul.wide.u32 	%rd91, %r111, 4;
	add.s64 	%rd92, %rd1, %rd91;
	st.global.u32 	[%rd92], %r110;
	add.s32 	%r112, %r103, 3;
	mul.wide.u32 	%rd93, %r112, 4;
	add.s64 	%rd94, %rd2, %rd93;
	ld.global.u32 	%r113, [%rd94];
	add.s32 	%r114, %r105, 3;
	mul.wide.u32 	%rd95, %r114, 4;
	add.s64 	%rd96, %rd1, %rd95;
	st.global.u32 	[%rd96], %r113;
	add.s32 	%r115, %r103, 4;
	mul.wide.u32 	%rd97, %r115, 4;
	add.s64 	%rd98, %rd2, %rd97;
	ld.global.u32 	%r116, [%rd98];
	add.s32 	%r117, %r105, 4;
	mul.wide.u32 	%rd99, %r117, 4;
	add.s64 	%rd100, %rd1, %rd99;
	st.global.u32 	[%rd100], %r116;
	add.s32 	%r118, %r103, 5;
	mul.wide.u32 	%rd101, %r118, 4;
	add.s64 	%rd102, %rd2, %rd101;
	ld.global.u32 	%r119, [%rd102];
	add.s32 	%r120, %r105, 5;
	mul.wide.u32 	%rd103, %r120, 4;
	add.s64 	%rd104, %rd1, %rd103;
	st.global.u32 	[%rd104], %r119;
	add.s32 	%r121, %r103, 6;
	mul.wide.u32 	%rd105, %r121, 4;
	add.s64 	%rd106, %rd2, %rd105;
	ld.global.u32 	%r122, [%rd106];
	add.s32 	%r123, %r105, 6;
	mul.wide.u32 	%rd107, %r123, 4;
	add.s64 	%rd108, %rd1, %rd107;
	st.global.u32 	[%rd108], %r122;
	add.s32 	%r124, %r103, 7;
	mul.wide.u32 	%rd109, %r124, 4;
	add.s64 	%rd110, %rd2, %rd109;
	ld.global.u32 	%r125, [%rd110];
	add.s32 	%r126, %r105, 7;
	mul.wide.u32 	%rd111, %r126, 4;
	add.s64 	%rd112, %rd1, %rd111;
	st.global.u32 	[%rd112], %r125;
	add.s32 	%r148, %r148, 8;
$L__BB0_13:
	setp.eq.s32 	%p13, %r23, 0;
	@%p13 bra 	$L__BB0_19;
	and.b32  	%r26, %r38, 3;
	setp.lt.u32 	%p14, %r23, 4;
	@%p14 bra 	$L__BB0_16;
	add.s32 	%r127, %r148, %r9;
	mul.wide.u32 	%rd113, %r127, 4;
	add.s64 	%rd114, %rd2, %rd113;
	ld.global.u32 	%r128, [%rd114];
	add.s32 	%r129, %r148, %r10;
	mul.wide.u32 	%rd115, %r129, 4;
	add.s64 	%rd116, %rd1, %rd115;
	st.global.u32 	[%rd116], %r128;
	add.s32 	%r130, %r127, 1;
	mul.wide.u32 	%rd117, %r130, 4;
	add.s64 	%rd118, %rd2, %rd117;
	ld.global.u32 	%r131, [%rd118];
	add.s32 	%r132, %r129, 1;
	mul.wide.u32 	%rd119, %r132, 4;
	add.s64 	%rd120, %rd1, %rd119;
	st.global.u32 	[%rd120], %r131;
	add.s32 	%r133, %r127, 2;
	mul.wide.u32 	%rd121, %r133, 4;
	add.s64 	%rd122, %rd2, %rd121;
	ld.global.u32 	%r134, [%rd122];
	add.s32 	%r135, %r129, 2;
	mul.wide.u32 	%rd123, %r135, 4;
	add.s64 	%rd124, %rd1, %rd123;
	st.global.u32 	[%rd124], %r134;
	add.s32 	%r136, %r127, 3;
	mul.wide.u32 	%rd125, %r136, 4;
	add.s64 	%rd126, %rd2, %rd125;
	ld.global.u32 	%r137, [%rd126];
	add.s32 	%r138, %r129, 3;
	mul.wide.u32 	%rd127, %r138, 4;
	add.s64 	%rd128, %rd1, %rd127;
	st.global.u32 	[%rd128], %r137;
	add.s32 	%r148, %r148, 4;
$L__BB0_16:
	setp.eq.s32 	%p15, %r26, 0;
	@%p15 bra 	$L__BB0_19;
	add.s32 	%r152, %r148, %r10;
	add.s32 	%r151, %r148, %r9;
	neg.s32 	%r150, %r26;
$L__BB0_18:
	.pragma "nounroll";
	mul.wide.u32 	%rd129, %r151, 4;
	add.s64 	%rd130, %rd2, %rd129;
	ld.global.u32 	%r139, [%rd130];
	mul.wide.u32 	%rd131, %r152, 4;
	add.s64 	%rd132, %rd1, %rd131;
	st.global.u32 	[%rd132], %r139;
	add.s32 	%r152, %r152, 1;
	add.s32 	%r151, %r151, 1;
	add.s32 	%r150, %r150, 1;
	setp.ne.s32 	%p16, %r150, 0;
	@%p16 bra 	$L__BB0_18;
$L__BB0_19:
	ret;

}


// ===== COMPILED SASS (sm_100) =====

	.target	sm_100

	.elftype	@"ET_EXEC"


//--------------------- .note.nv.tkinfo           --------------------------
	.section	.note.nv.tkinfo,"",@"SHT_NOTE"
	.sectionflags	@"SHF_NOTE_NV_TKINFO"
	.tkinfo
        /*0018*/ 	.word	0x00000002
        /*0030*/ 	.string	""
        /*0030*/ 	.string	"ptxas"
        /*0030*/ 	.string	"Cuda compilation tools, release 13.0, V13.0.88"
        /*0030*/ 	.string	"Build cuda_13.0.r13.0/compiler.36424714_0"
        /*0030*/ 	.string	"-arch sm_100 -m 64 "



//--------------------- .note.nv.cuinfo           --------------------------
	.section	.note.nv.cuinfo,"",@"SHT_NOTE"
	.sectionflags	@"SHF_NOTE_NV_CUINFO"
        /*0018*/ 	.short	0x0002
        /*001a*/ 	.short	0x0064
        /*001c*/ 	.short	0x0082
	.zero		2


//--------------------- .nv.info                  --------------------------
	.section	.nv.info,"",@"SHT_CUDA_INFO"
	.align	4


	//----- nvinfo : EIATTR_REGCOUNT
	.align		4
        /*0000*/ 	.byte	0x04, 0x2f
        /*0002*/ 	.short	(.L_4 - .L_3)
	.align		4
.L_3:
        /*0004*/ 	.word	index@(get_element_from_cumsum_flag)
        /*0008*/ 	.word	0x00000020


	//----- nvinfo : EIATTR_FRAME_SIZE
	.align		4
.L_4:
        /*000c*/ 	.byte	0x04, 0x11
        /*000e*/ 	.short	(.L_6 - .L_5)
	.align		4
.L_5:
        /*0010*/ 	.word	index@(get_element_from_cumsum_flag)
        /*0014*/ 	.word	0x00000000


	//----- nvinfo : EIATTR_MIN_STACK_SIZE
	.align		4
.L_6:
        /*0018*/ 	.byte	0x04, 0x12
        /*001a*/ 	.short	(.L_8 - .L_7)
	.align		4
.L_7:
        /*001c*/ 	.word	index@(get_element_from_cumsum_flag)
        /*0020*/ 	.word	0x00000000
.L_8:


//--------------------- .nv.compat                --------------------------
	.section	.nv.compat,"",@"SHT_CUDA_COMPAT_INFO"
	.align	4
        /*0000*/ 	.byte	0x02, 0x09, 0x00, 0x00, 0x02, 0x02, 0x01, 0x00, 0x02, 0x05, 0x05, 0x00, 0x03, 0x07, 0x01, 0x01
        /*0010*/ 	.byte	0x02, 0x03, 0x00, 0x00, 0x02, 0x06, 0x01, 0x00, 0x04, 0x0b, 0x08, 0x00, 0x09, 0x00, 0x00, 0x00
        /*0020*/ 	.byte	0x00, 0x00, 0x00, 0x00


//--------------------- .nv.info.get_element_from_cumsum_flag --------------------------
	.section	.nv.info.get_element_from_cumsum_flag,"",@"SHT_CUDA_INFO"
	.sectionflags	@""
	.align	4


	//----- nvinfo : EIATTR_CUDA_API_VERSION
	.align		4
        /*0000*/ 	.byte	0x04, 0x37
        /*0002*/ 	.short	(.L_10 - .L_9)
.L_9:
        /*0004*/ 	.word	0x00000082


	//----- nvinfo : EIATTR_KPARAM_INFO
	.align		4
.L_10:
        /*0008*/ 	.byte	0x04, 0x17
        /*000a*/ 	.short	(.L_12 - .L_11)
.L_11:
        /*000c*/ 	.word	0x00000000
        /*0010*/ 	.short	0x0005
        /*0012*/ 	.short	0x0020
        /*0014*/ 	.byte	0x00, 0xf5, 0x21, 0x00


	//----- nvinfo : EIATTR_KPARAM_INFO
	.align		4
.L_12:
        /*0018*/ 	.byte	0x04, 0x17
        /*001a*/ 	.short	(.L_14 - .L_13)
.L_13:
        /*001c*/ 	.word	0x00000000
        /*0020*/ 	.short	0x0004
        /*0022*/ 	.short	0x0018
        /*0024*/ 	.byte	0x00, 0xf5, 0x21, 0x00


	//----- nvinfo : EIATTR_KPARAM_INFO
	.align		4
.L_14:
        /*0028*/ 	.byte	0x04, 0x17
        /*002a*/ 	.short	(.L_16 - .L_15)
.L_15:
        /*002c*/ 	.word	0x00000000
        /*0030*/ 	.short	0x0003
        /*0032*/ 	.short	0x0014
        /*0034*/ 	.byte	0x00, 0xf0, 0x11, 0x00


	//----- nvinfo : EIATTR_KPARAM_INFO
	.align		4
.L_16:
        /*0038*/ 	.byte	0x04, 0x17
        /*003a*/ 	.short	(.L_18 - .L_17)
.L_17:
        /*003c*/ 	.word	0x00000000
        /*0040*/ 	.short	0x0002
        /*0042*/ 	.short	0x0010
        /*0044*/ 	.byte	0x00, 0xf0, 0x11, 0x00


	//----- nvinfo : EIATTR_KPARAM_INFO
	.align		4
.L_18:
        /*0048*/ 	.byte	0x04, 0x17
        /*004a*/ 	.short	(.L_20 - .L_19)
.L_19:
        /*004c*/ 	.word	0x00000000
        /*0050*/ 	.short	0x0001
        /*0052*/ 	.short	0x0008
        /*0054*/ 	.byte	0x00, 0xf5, 0x21, 0x00


	//----- nvinfo : EIATTR_KPARAM_INFO
	.align		4
.L_20:
        /*0058*/ 	.byte	0x04, 0x17
        /*005a*/ 	.short	(.L_22 - .L_21)
.L_21:
        /*005c*/ 	.word	0x00000000
        /*0060*/ 	.short	0x0000
        /*0062*/ 	.short	0x0000
        /*0064*/ 	.byte	0x00, 0xf0, 0x11, 0x00


	//----- nvinfo : EIATTR_SPARSE_MMA_MASK
	.align		4
.L_22:
        /*0068*/ 	.byte	0x03, 0x50
        /*006a*/ 	.short	0x0000


	//----- nvinfo : EIATTR_MAXREG_COUNT
	.align		4
        /*006c*/ 	.byte	0x03, 0x1b
        /*006e*/ 	.short	0x00ff


	//----- nvinfo : EIATTR_EXTERNS
	.align		4
        /*0070*/ 	.byte	0x04, 0x0f
        /*0072*/ 	.short	(.L_24 - .L_23)


	//   ....[0]....
	.align		4
.L_23:
        /*0074*/ 	.word	index@(__assertfail)


	//----- nvinfo : EIATTR_MERCURY_ISA_VERSION
	.align		4
.L_24:
        /*0078*/ 	.byte	0x03, 0x5f
        /*007a*/ 	.short	0x0101


	//----- nvinfo : EIATTR_VRC_CTA_INIT_COUNT
	.align		4
        /*007c*/ 	.byte	0x02, 0x4a
	.zero		1
	.zero		1


	//----- nvinfo : EIATTR_SYSCALL_OFFSETS
	.align		4
        /*0080*/ 	.byte	0x04, 0x46
        /*0082*/ 	.short	(.L_26 - .L_25)


	//   ....[0]....
.L_25:
        /*0084*/ 	.word	0x00000380


	//----- nvinfo : EIATTR_EXIT_INSTR_OFFSETS
	.align		4
.L_26:
        /*0088*/ 	.byte	0x04, 0x1c
        /*008a*/ 	.short	(.L_28 - .L_27)


	//   ....[0]....
.L_27:
        /*008c*/ 	.word	0x00000070


	//   ....[1]....
        /*0090*/ 	.word	0x000003c0


	//   ....[2]....
        /*0094*/ 	.word	0x00000ad0


	//   ....[3]....
        /*0098*/ 	.word	0x00000e50


	//   ....[4]....
        /*009c*/ 	.word	0x00001050


	//   ....[5]....
        /*00a0*/ 	.word	0x00001140


	//----- nvinfo : EIATTR_CRS_STACK_SIZE
	.align		4
.L_28:
        /*00a4*/ 	.byte	0x04, 0x1e
        /*00a6*/ 	.short	(.L_30 - .L_29)
.L_29:
        /*00a8*/ 	.word	0x00000000


	//----- nvinfo : EIATTR_CBANK_PARAM_SIZE
	.align		4
.L_30:
        /*00ac*/ 	.byte	0x03, 0x19
        /*00ae*/ 	.short	0x0028


	//----- nvinfo : EIATTR_PARAM_CBANK
	.align		4
        /*00b0*/ 	.byte	0x04, 0x0a
        /*00b2*/ 	.short	(.L_32 - .L_31)
	.align		4
.L_31:
        /*00b4*/ 	.word	index@(.nv.constant0.get_element_from_cumsum_flag)
        /*00b8*/ 	.short	0x0380
        /*00ba*/ 	.short	0x0028


	//----- nvinfo : EIATTR_SW_WAR
	.align		4
.L_32:
        /*00bc*/ 	.byte	0x04, 0x36
        /*00be*/ 	.short	(.L_34 - .L_33)
.L_33:
        /*00c0*/ 	.word	0x00000008
.L_34:


//--------------------- .nv.callgraph             --------------------------
	.section	.nv.callgraph,"",@"SHT_CUDA_CALLGRAPH"
	.align	4
	.sectionentsize	8
	.align		4
        /*0000*/ 	.word	0x00000000
	.align		4
        /*0004*/ 	.word	0xffffffff
	.align		4
        /*0008*/ 	.word	index@(get_element_from_cumsum_flag)
	.align		4
        /*000c*/ 	.word	index@(__assertfail)
	.align		4
        /*0010*/ 	.word	0x00000000
	.align		4
        /*0014*/ 	.word	0xfffffffe
	.align		4
        /*0018*/ 	.word	0x00000000
	.align		4
        /*001c*/ 	.word	0xfffffffd
	.align		4
        /*0020*/ 	.word	0x00000000
	.align		4
        /*0024*/ 	.word	0xfffffffc


//--------------------- .nv.constant4             --------------------------
	.section	.nv.constant4,"a",@progbits
	.align	8
	.align		8
.nv.constant4:
        /*0000*/ 	.dword	__assertfail
	.align		8
        /*0008*/ 	.dword	__unnamed_1
	.align		8
        /*0010*/ 	.dword	$str
	.align		8
        /*0018*/ 	.dword	$str$1


//--------------------- .text.get_element_from_cumsum_flag --------------------------
	.section	.text.get_element_from_cumsum_flag,"ax",@progbits
	.align	128
        .global         get_element_from_cumsum_flag
        .type           get_element_from_cumsum_flag,@function
        .size           get_element_from_cumsum_flag,(.L_x_10 - get_element_from_cumsum_flag)
        .other          get_element_from_cumsum_flag,@"STO_CUDA_ENTRY STV_DEFAULT"
get_element_from_cumsum_flag:
.text.get_element_from_cumsum_flag:
[----:B------:R-:W0:Y:S01]  /*0000*/  LDC R1, c[0x0][0x37c] ;  /* 0x0000df00ff017b82 */ /* 0x000e220000000800 */
[----:B------:R-:W1:Y:S01]  /*0010*/  S2R R17, SR_CTAID.X ;  /* 0x0000000000117919 */ /* 0x000e620000002500 */
[----:B------:R-:W1:Y:S01]  /*0020*/  LDCU UR4, c[0x0][0x360] ;  /* 0x00006c00ff0477ac */ /* 0x000e620008000800 */
[----:B------:R-:W1:Y:S01]  /*0030*/  S2R R0, SR_TID.X ;  /* 0x0000000000007919 */ /* 0x000e620000002100 */
[----:B------:R-:W2:Y:S01]  /*0040*/  LDCU UR5, c[0x0][0x380] ;  /* 0x00007000ff0577ac */ /* 0x000ea20008000800 */
[----:B-1----:R-:W-:-:S05]  /*0050*/  IMAD R17, R17, UR4, R0 ;  /* 0x0000000411117c24 */ /* 0x002fca000f8e0200 */
[----:B--2---:R-:W-:-:S13]  /*0060*/  ISETP.GE.U32.AND P0, PT, R17, UR5, PT ;  /* 0x0000000511007c0c */ /* 0x004fda000bf06070 */
[----:B0-----:R-:W-:Y:S05]  /*0070*/  @P0 EXIT ;  /* 0x000000000000094d */ /* 0x001fea0003800000 */
[----:B------:R-:W0:Y:S01]  /*0080*/  LDCU UR4, c[0x0][0x394] ;  /* 0x00007280ff0477ac */ /* 0x000e220008000800 */
[----:B------:R-:W1:Y:S01]  /*0090*/  LDC.64 R6, c[0x0][0x398] ;  /* 0x0000e600ff067b82 */ /* 0x000e620000000a00 */
[----:B------:R-:W-:Y:S01]  /*00a0*/  HFMA2 R16, -RZ, RZ, 0, 0 ;  /* 0x00000000ff107431 */ /* 0x000fe200000001ff */
[----:B------:R-:W2:Y:S01]  /*00b0*/  LDCU.64 UR36, c[0x0][0x358] ;  /* 0x00006b00ff2477ac */ /* 0x000ea20008000a00 */
[----:B0-----:R-:W-:-:S09]  /*00c0*/  UISETP.NE.AND UP0, UPT, UR4, 0x1, UPT ;  /* 0x000000010400788c */ /* 0x001fd2000bf05270 */
[----:B--2---:R-:W-:Y:S05]  /*00d0*/  BRA.U !UP0, `(.L_x_0) ;  /* 0x0000000108507547 */ /* 0x004fea000b800000 */
[----:B------:R-:W0:Y:S01]  /*00e0*/  LDC.64 R4, c[0x0][0x398] ;  /* 0x0000e600ff047b82 */ /* 0x000e220000000a00 */
[----:B------:R-:W2:Y:S01]  /*00f0*/  LDCU UR4, c[0x0][0x394] ;  /* 0x00007280ff0477ac */ /* 0x000ea20008000800 */
[----:B------:R-:W-:Y:S01]  /*0100*/  BSSY.RECONVERGENT B0, `(.L_x_0) ;  /* 0x0000011000007945 */ /* 0x000fe20003800200 */
[----:B------:R-:W-:Y:S02]  /*0110*/  MOV R0, RZ ;  /* 0x000000ff00007202 */ /* 0x000fe40000000f00 */
[----:B------:R-:W-:Y:S01]  /*0120*/  MOV R16, RZ ;  /* 0x000000ff00107202 */ /* 0x000fe20000000f00 */
[----:B--2---:R-:W-:-:S07]  /*0130*/  IMAD.U32 R9, RZ, RZ, UR4 ;  /* 0x00000004ff097e24 */ /* 0x004fce000f8e00ff */
.L_x_1:
[----:B------:R-:W-:-:S04]  /*0140*/  IADD3 R2, PT, PT, R16, R9, RZ ;  /* 0x0000000910027210 */ /* 0x000fc80007ffe0ff */
[----:B------:R-:W-:-:S04]  /*0150*/  LEA.HI R2, R2, R2, RZ, 0x1 ;  /* 0x0000000202027211 */ /* 0x000fc800078f08ff */
[----:B------:R-:W-:-:S05]  /*0160*/  SHF.R.S32.HI R11, RZ, 0x1, R2 ;  /* 0x00000001ff0b7819 */ /* 0x000fca0000011402 */
[----:B0-----:R-:W-:-:S06]  /*0170*/  IMAD.WIDE R2, R11, 0x4, R4 ;  /* 0x000000040b027825 */ /* 0x001fcc00078e0204 */
[----:B------:R-:W2:Y:S01]  /*0180*/  LDG.E R2, desc[UR36][R2.64] ;  /* 0x0000002402027981 */ /* 0x000ea2000c1e1900 */
[C---:B------:R-:W-:Y:S02]  /*0190*/  ISETP.LT.U32.AND P1, PT, R0.reuse, 0x1f, PT ;  /* 0x0000001f0000780c */ /* 0x040fe40003f21070 */
[----:B------:R-:W-:Y:S02]  /*01a0*/  IADD3 R0, PT, PT, R0, 0x1, RZ ;  /* 0x0000000100007810 */ /* 0x000fe40007ffe0ff */
[----:B--2---:R-:W-:-:S04]  /*01b0*/  ISETP.GT.U32.AND P0, PT, R2, R17, PT ;  /* 0x000000110200720c */ /* 0x004fc80003f04070 */
[----:B------:R-:W-:Y:S02]  /*01c0*/  SEL R16, R16, R11, P0 ;  /* 0x0000000b10107207 */ /* 0x000fe40000000000 */
[----:B------:R-:W-:-:S04]  /*01d0*/  SEL R9, R11, R9, P0 ;  /* 0x000000090b097207 */ /* 0x000fc80000000000 */
[----:B------:R-:W-:-:S04]  /*01e0*/  IADD3 R8, PT, PT, -R16, R9, RZ ;  /* 0x0000000910087210 */ /* 0x000fc80007ffe1ff */
[----:B------:R-:W-:-:S13]  /*01f0*/  ISETP.NE.AND P0, PT, R8, 0x1, PT ;  /* 0x000000010800780c */ /* 0x000fda0003f05270 */
[----:B------:R-:W-:Y:S05]  /*0200*/  @P0 BRA P1, `(.L_x_1) ;  /* 0xfffffffc00cc0947 */ /* 0x000fea000083ffff */
[----:B------:R-:W-:Y:S05]  /*0210*/  BSYNC.RECONVERGENT B0 ;  /* 0x0000000000007941 */ /* 0x000fea0003800200 */
.L_x_0:
[----:B-1----:R-:W-:-:S05]  /*0220*/  IMAD.WIDE R2, R16, 0x4, R6 ;  /* 0x0000000410027825 */ /* 0x002fca00078e0206 */
[----:B------:R-:W2:Y:S04]  /*0230*/  LDG.E R4, desc[UR36][R2.64] ;  /* 0x0000002402047981 */ /* 0x000ea8000c1e1900 */
[----:B------:R-:W3:Y:S01]  /*0240*/  LDG.E R0, desc[UR36][R2.64+0x4] ;  /* 0x0000042402007981 */ /* 0x000ee2000c1e1900 */
[----:B------:R-:W-:Y:S01]  /*0250*/  BSSY.RECONVERGENT B6, `(.L_x_2) ;  /* 0x0000014000067945 */ /* 0x000fe20003800200 */
[----:B--2---:R-:W-:-:S05]  /*0260*/  VIADD R5, R4, 0x1 ;  /* 0x0000000104057836 */ /* 0x004fca0000000000 */
[----:B---3--:R-:W-:-:S13]  /*0270*/  ISETP.NE.AND P0, PT, R0, R5, PT ;  /* 0x000000050000720c */ /* 0x008fda0003f05270 */
[----:B------:R-:W-:Y:S05]  /*0280*/  @!P0 BRA `(.L_x_3) ;  /* 0x0000000000408947 */ /* 0x000fea0003800000 */
[----:B------:R-:W-:Y:S01]  /*0290*/  MOV R2, 0x0 ;  /* 0x0000000000027802 */ /* 0x000fe20000000f00 */
[----:B------:R-:W0:Y:S01]  /*02a0*/  LDCU.64 UR4, c[0x4][0x10] ;  /* 0x01000200ff0477ac */ /* 0x000e220008000a00 */
[----:B------:R-:W-:Y:S02]  /*02b0*/  HFMA2 R8, -RZ, RZ, 0, 2.02655792236328125e-06 ;  /* 0x00000022ff087431 */ /* 0x000fe400000001ff */
[----:B------:R-:W-:Y:S01]  /*02c0*/  IMAD.MOV.U32 R12, RZ, RZ, 0x1 ;  /* 0x00000001ff0c7424 */ /* 0x000fe200078e00ff */
[----:B------:R-:W-:Y:S01]  /*02d0*/  MOV R13, RZ ;  /* 0x000000ff000d7202 */ /* 0x000fe20000000f00 */
[----:B------:R-:W1:Y:S01]  /*02e0*/  LDCU.64 UR6, c[0x4][0x18] ;  /* 0x01000300ff0677ac */ /* 0x000e620008000a00 */
[----:B------:R-:W2:Y:S01]  /*02f0*/  LDC.64 R2, c[0x4][R2] ;  /* 0x0100000002027b82 */ /* 0x000ea20000000a00 */
[----:B------:R-:W3:Y:S01]  /*0300*/  LDCU.64 UR8, c[0x4][0x8] ;  /* 0x01000100ff0877ac */ /* 0x000ee20008000a00 */
[----:B0-----:R-:W-:Y:S02]  /*0310*/  MOV R4, UR4 ;  /* 0x0000000400047c02 */ /* 0x001fe40008000f00 */
[----:B------:R-:W-:-:S02]  /*0320*/  MOV R5, UR5 ;  /* 0x0000000500057c02 */ /* 0x000fc40008000f00 */
[----:B-1----:R-:W-:Y:S01]  /*0330*/  MOV R6, UR6 ;  /* 0x0000000600067c02 */ /* 0x002fe20008000f00 */
[----:B------:R-:W-:Y:S01]  /*0340*/  IMAD.U32 R7, RZ, RZ, UR7 ;  /* 0x00000007ff077e24 */ /* 0x000fe2000f8e00ff */
[----:B---3--:R-:W-:Y:S02]  /*0350*/  MOV R10, UR8 ;  /* 0x00000008000a7c02 */ /* 0x008fe40008000f00 */
[----:B------:R-:W-:-:S07]  /*0360*/  MOV R11, UR9 ;  /* 0x00000009000b7c02 */ /* 0x000fce0008000f00 */
[----:B------:R-:W-:-:S07]  /*0370*/  LEPC R20, `(.L_x_3) ;  /* 0x000000001014794e */ /* 0x000fce0000000000 */
[----:B--2---:R-:W-:Y:S05]  /*0380*/  CALL.ABS.NOINC R2 ;  /* 0x0000000002007343 */ /* 0x004fea0003c00000 */
.L_x_3:
[----:B------:R-:W-:Y:S05]  /*0390*/  BSYNC.RECONVERGENT B6 ;  /* 0x0000000000067941 */ /* 0x000fea0003800200 */
.L_x_2:
[----:B------:R-:W0:Y:S02]  /*03a0*/  LDC R0, c[0x0][0x390] ;  /* 0x0000e400ff007b82 */ /* 0x000e240000000800 */
[----:B0-----:R-:W-:-:S13]  /*03b0*/  ISETP.NE.AND P0, PT, R0, RZ, PT ;  /* 0x000000ff0000720c */ /* 0x001fda0003f05270 */
[----:B------:R-:W-:Y:S05]  /*03c0*/  @!P0 EXIT ;  /* 0x000000000000894d */ /* 0x000fea0003800000 */
[C---:B------:R-:W-:Y:S01]  /*03d0*/  ISETP.GE.U32.AND P1, PT, R0.reuse, 0x10, PT ;  /* 0x000000100000780c */ /* 0x040fe20003f26070 */
[----:B------:R-:W-:Y:S01]  /*03e0*/  HFMA2 R3, -RZ, RZ, 0, 0 ;  /* 0x00000000ff037431 */ /* 0x000fe200000001ff */
[----:B------:R-:W-:-:S04]  /*03f0*/  LOP3.LUT R8, R0, 0xf, RZ, 0xc0, !PT ;  /* 0x0000000f00087812 */ /* 0x000fc800078ec0ff */
[----:B------:R-:W-:-:S07]  /*0400*/  ISETP.NE.AND P0, PT, R8, RZ, PT ;  /* 0x000000ff0800720c */ /* 0x000fce0003f05270 */
[----:B------:R-:W-:Y:S06]  /*0410*/  @!P1 BRA `(.L_x_4) ;  /* 0x0000000400ac9947 */ /* 0x000fec0003800000 */
[----:B------:R-:W0:Y:S01]  /*0420*/  LDC.64 R4, c[0x0][0x3a0] ;  /* 0x0000e800ff047b82 */ /* 0x000e220000000a00 */
[----:B------:R-:W-:Y:S01]  /*0430*/  LOP3.LUT R3, R0, 0xfffffff0, RZ, 0xc0, !PT ;  /* 0xfffffff000037812 */ /* 0x000fe200078ec0ff */
[----:B------:R-:W-:Y:S01]  /*0440*/  BSSY.RECONVERGENT B0, `(.L_x_4) ;  /* 0x0000068000007945 */ /* 0x000fe20003800200 */
[-C--:B------:R-:W-:Y:S02]  /*0450*/  IMAD R11, R17, R0.reuse, 0x7 ;  /* 0x00000007110b7424 */ /* 0x080fe400078e0200 */
[----:B------:R-:W-:Y:S01]  /*0460*/  IMAD R9, R16, R0, 0x7 ;  /* 0x0000000710097424 */ /* 0x000fe200078e0200 */
[----:B------:R-:W-:Y:S02]  /*0470*/  IADD3 R2, PT, PT, -R3, RZ, RZ ;  /* 0x000000ff03027210 */ /* 0x000fe40007ffe1ff */
[----:B------:R-:W1:Y:S05]  /*0480*/  LDC.64 R6, c[0x0][0x388] ;  /* 0x0000e200ff067b82 */ /* 0x000e6a0000000a00 */
.L_x_5:
[----:B--2---:R-:W-:-:S04]  /*0490*/  VIADD R13, R9, 0xfffffff9 ;  /* 0xfffffff9090d7836 */ /* 0x004fc80000000000 */
[----:B0-----:R-:W-:-:S05]  /*04a0*/  IMAD.WIDE.U32 R12, R13, 0x4, R4 ;  /* 0x000000040d0c7825 */ /* 0x001fca00078e0004 */
[----:B------:R-:W2:Y:S01]  /*04b0*/  LDG.E R25, desc[UR36][R12.64] ;  /* 0x000000240c197981 */ /* 0x000ea2000c1e1900 */
[----:B------:R-:W-:Y:S02]  /*04c0*/  IADD3 R15, PT, PT, R11, -0x7, RZ ;  /* 0xfffffff90b0f7810 */ /* 0x000fe40007ffe0ff */
[----:B------:R-:W-:-:S03]  /*04d0*/  IADD3 R19, PT, PT, R9, -0x6, RZ ;  /* 0xfffffffa09137810 */ /* 0x000fc60007ffe0ff */
[----:B-1----:R-:W-:-:S04]  /*04e0*/  IMAD.WIDE.U32 R14, R15, 0x4, R6 ;  /* 0x000000040f0e7825 */ /* 0x002fc800078e0006 */
[----:B------:R-:W-:Y:S01]  /*04f0*/  IMAD.WIDE.U32 R18, R19, 0x4, R4 ;  /* 0x0000000413127825 */ /* 0x000fe200078e0004 */
[----:B--2---:R0:W-:Y:S04]  /*0500*/  STG.E desc[UR36][R14.64], R25 ;  /* 0x000000190e007986 */ /* 0x0041e8000c101924 */
[----:B------:R-:W2:Y:S01]  /*0510*/  LDG.E R27, desc[UR36][R18.64] ;  /* 0x00000024121b7981 */ /* 0x000ea2000c1e1900 */
[----:B------:R-:W-:Y:S01]  /*0520*/  IADD3 R21, PT, PT, R11, -0x6, RZ ;  /* 0xfffffffa0b157810 */ /* 0x000fe20007ffe0ff */
[----:B------:R-:W-:-:S04]  /*0530*/  VIADD R23, R9, 0xfffffffb ;  /* 0xfffffffb09177836 */ /* 0x000fc80000000000 */
[----:B------:R-:W-:-:S04]  /*0540*/  IMAD.WIDE.U32 R20, R21, 0x4, R6 ;  /* 0x0000000415147825 */ /* 0x000fc800078e0006 */
[----:B------:R-:W-:Y:S01]  /*0550*/  IMAD.WIDE.U32 R22, R23, 0x4, R4 ;  /* 0x0000000417167825 */ /* 0x000fe200078e0004 */
[----:B--2---:R1:W-:Y:S04]  /*0560*/  STG.E desc[UR36][R20.64], R27 ;  /* 0x0000001b14007986 */ /* 0x0043e8000c101924 */
[----:B------:R-:W2:Y:S01]  /*0570*/  LDG.E R29, desc[UR36][R22.64] ;  /* 0x00000024161d7981 */ /* 0x000ea2000c1e1900 */
[----:B------:R-:W-:Y:S02]  /*0580*/  IADD3 R13, PT, PT, R11, -0x5, RZ ;  /* 0xfffffffb0b0d7810 */ /* 0x000fe40007ffe0ff */
[----:B------:R-:W-:-:S03]  /*0590*/  IADD3 R10, PT, PT, R9, -0x4, RZ ;  /* 0xfffffffc090a7810 */ /* 0x000fc60007ffe0ff */
[----:B------:R-:W-:-:S04]  /*05a0*/  IMAD.WIDE.U32 R12, R13, 0x4, R6 ;  /* 0x000000040d0c7825 */ /* 0x000fc800078e0006 */
[----:B0-----:R-:W-:Y:S01]  /*05b0*/  IMAD.WIDE.U32 R14, R10, 0x4, R4 ;  /* 0x000000040a0e7825 */ /* 0x001fe200078e0004 */
[----:B--2---:R0:W-:Y:S04]  /*05c0*/  STG.E desc[UR36][R12.64], R29 ;  /* 0x0000001d0c007986 */ /* 0x0041e8000c101924 */
[----:B------:R-:W2:Y:S01]  /*05d0*/  LDG.E R25, desc[UR36][R14.64] ;  /* 0x000000240e197981 */ /* 0x000ea2000c1e1900 */
[----:B------:R-:W-:Y:S02]  /*05e0*/  IADD3 R19, PT, PT, R11, -0x4, RZ ;  /* 0xfffffffc0b137810 */ /* 0x000fe40007ffe0ff */
[----:B------:R-:W-:-:S03]  /*05f0*/  IADD3 R10, PT, PT, R9, -0x3, RZ ;  /* 0xfffffffd090a7810 */ /* 0x000fc60007ffe0ff */
[----:B------:R-:W-:-:S04]  /*0600*/  IMAD.WIDE.U32 R18, R19, 0x4, R6 ;  /* 0x0000000413127825 */ /* 0x000fc800078e0006 */
[----:B-1----:R-:W-:Y:S01]  /*0610*/  IMAD.WIDE.U32 R20, R10, 0x4, R4 ;  /* 0x000000040a147825 */ /* 0x002fe200078e0004 */
[----:B--2---:R1:W-:Y:S04]  /*0620*/  STG.E desc[UR36][R18.64], R25 ;  /* 0x0000001912007986 */ /* 0x0043e8000c101924 */
[----:B------:R-:W2:Y:S01]  /*0630*/  LDG.E R27, desc[UR36][R20.64] ;  /* 0x00000024141b7981 */ /* 0x000ea2000c1e1900 */
[----:B------:R-:W-:Y:S01]  /*0640*/  VIADD R23, R11, 0xfffffffd ;  /* 0xfffffffd0b177836 */ /* 0x000fe20000000000 */
        /* <DEDUP_REMOVED lines=8> */
[--C-:B-1----:R-:W-:Y:S01]  /*06d0*/  IMAD.WIDE.U32 R18, R10, 0x4, R4.reuse ;  /* 0x000000040a127825 */ /* 0x102fe200078e0004 */
[----:B--2---:R1:W-:Y:S04]  /*06e0*/  STG.E desc[UR36][R14.64], R29 ;  /* 0x0000001d0e007986 */ /* 0x0043e8000c101924 */
[----:B------:R-:W2:Y:S01]  /*06f0*/  LDG.E R10, desc[UR36][R18.64] ;  /* 0x00000024120a7981 */ /* 0x000ea2000c1e1900 */
[----:B------:R-:W-:Y:S01]  /*0700*/  IADD3 R21, PT, PT, R11, -0x1, RZ ;  /* 0xffffffff0b157810 */ /* 0x000fe20007ffe0ff */
[----:B------:R-:W-:-:S04]  /*0710*/  IMAD.WIDE.U32 R24, R9, 0x4, R4 ;  /* 0x0000000409187825 */ /* 0x000fc800078e0004 */
[----:B------:R-:W-:-:S05]  /*0720*/  IMAD.WIDE.U32 R20, R21, 0x4, R6 ;  /* 0x0000000415147825 */ /* 0x000fca00078e0006 */
[----:B--2---:R2:W-:Y:S04]  /*0730*/  STG.E desc[UR36][R20.64], R10 ;  /* 0x0000000a14007986 */ /* 0x0045e8000c101924 */
[----:B------:R-:W3:Y:S01]  /*0740*/  LDG.E R25, desc[UR36][R24.64] ;  /* 0x0000002418197981 */ /* 0x000ee2000c1e1900 */
[----:B0-----:R-:W-:Y:S02]  /*0750*/  VIADD R23, R9, 0x1 ;  /* 0x0000000109177836 */ /* 0x001fe40000000000 */
[----:B------:R-:W-:-:S04]  /*0760*/  IMAD.WIDE.U32 R12, R11, 0x4, R6 ;  /* 0x000000040b0c7825 */ /* 0x000fc800078e0006 */
[----:B------:R-:W-:Y:S01]  /*0770*/  IMAD.WIDE.U32 R22, R23, 0x4, R4 ;  /* 0x0000000417167825 */ /* 0x000fe200078e0004 */
[----:B-1----:R-:W-:Y:S01]  /*0780*/  IADD3 R15, PT, PT, R11, 0x1, RZ ;  /* 0x000000010b0f7810 */ /* 0x002fe20007ffe0ff */
[----:B---3--:R0:W-:Y:S04]  /*0790*/  STG.E desc[UR36][R12.64], R25 ;  /* 0x000000190c007986 */ /* 0x0081e8000c101924 */
[----:B------:R-:W3:Y:S01]  /*07a0*/  LDG.E R27, desc[UR36][R22.64] ;  /* 0x00000024161b7981 */ /* 0x000ee2000c1e1900 */
[----:B------:R-:W-:Y:S01]  /*07b0*/  IADD3 R19, PT, PT, R9, 0x2, RZ ;  /* 0x0000000209137810 */ /* 0x000fe20007ffe0ff */
[----:B------:R-:W-:-:S04]  /*07c0*/  IMAD.WIDE.U32 R14, R15, 0x4, R6 ;  /* 0x000000040f0e7825 */ /* 0x000fc800078e0006 */
[----:B------:R-:W-:Y:S01]  /*07d0*/  IMAD.WIDE.U32 R18, R19, 0x4, R4 ;  /* 0x0000000413127825 */ /* 0x000fe200078e0004 */
[----:B--2---:R-:W-:Y:S01]  /*07e0*/  IADD3 R21, PT, PT, R11, 0x2, RZ ;  /* 0x000000020b157810 */ /* 0x004fe20007ffe0ff */
[----:B---3--:R1:W-:Y:S04]  /*07f0*/  STG.E desc[UR36][R14.64], R27 ;  /* 0x0000001b0e007986 */ /* 0x0083e8000c101924 */
[----:B------:R-:W2:Y:S01]  /*0800*/  LDG.E R29, desc[UR36][R18.64] ;  /* 0x00000024121d7981 */ /* 0x000ea2000c1e1900 */
[----:B------:R-:W-:Y:S01]  /*0810*/  IADD3 R10, PT, PT, R9, 0x3, RZ ;  /* 0x00000003090a7810 */ /* 0x000fe20007ffe0ff */
[----:B------:R-:W-:-:S04]  /*0820*/  IMAD.WIDE.U32 R20, R21, 0x4, R6 ;  /* 0x0000000415147825 */ /* 0x000fc800078e0006 */
[--C-:B0-----:R-:W-:Y:S01]  /*0830*/  IMAD.WIDE.U32 R12, R10, 0x4, R4.reuse ;  /* 0x000000040a0c7825 */ /* 0x101fe200078e0004 */
[----:B------:R-:W-:Y:S01]  /*0840*/  IADD3 R10, PT, PT, R9, 0x4, RZ ;  /* 0x00000004090a7810 */ /* 0x000fe20007ffe0ff */
[----:B--2---:R0:W-:Y:S04]  /*0850*/  STG.E desc[UR36][R20.64], R29 ;  /* 0x0000001d14007986 */ /* 0x0041e8000c101924 */
[----:B------:R-:W2:Y:S01]  /*0860*/  LDG.E R25, desc[UR36][R12.64] ;  /* 0x000000240c197981 */ /* 0x000ea2000c1e1900 */
[----:B------:R-:W-:Y:S02]  /*0870*/  VIADD R23, R11, 0x3 ;  /* 0x000000030b177836 */ /* 0x000fe40000000000 */
[----:B-1----:R-:W-:-:S04]  /*0880*/  IMAD.WIDE.U32 R14, R10, 0x4, R4 ;  /* 0x000000040a0e7825 */ /* 0x002fc800078e0004 */
[----:B------:R-:W-:Y:S01]  /*0890*/  IMAD.WIDE.U32 R22, R23, 0x4, R6 ;  /* 0x0000000417167825 */ /* 0x000fe200078e0006 */
[----:B------:R-:W-:-:S04]  /*08a0*/  IADD3 R19, PT, PT, R11, 0x4, RZ ;  /* 0x000000040b137810 */ /* 0x000fc80007ffe0ff */
[----:B--2---:R1:W-:Y:S04]  /*08b0*/  STG.E desc[UR36][R22.64], R25 ;  /* 0x0000001916007986 */ /* 0x0043e8000c101924 */
[----:B------:R-:W2:Y:S01]  /*08c0*/  LDG.E R27, desc[UR36][R14.64] ;  /* 0x000000240e1b7981 */ /* 0x000ea2000c1e1900 */
[----:B------:R-:W-:Y:S01]  /*08d0*/  IADD3 R10, PT, PT, R9, 0x5, RZ ;  /* 0x00000005090a7810 */ /* 0x000fe20007ffe0ff */
[----:B------:R-:W-:-:S04]  /*08e0*/  IMAD.WIDE.U32 R18, R19, 0x4, R6 ;  /* 0x0000000413127825 */ /* 0x000fc800078e0006 */
[----:B0-----:R-:W-:Y:S01]  /*08f0*/  IMAD.WIDE.U32 R20, R10, 0x4, R4 ;  /* 0x000000040a147825 */ /* 0x001fe200078e0004 */
[----:B------:R-:W-:Y:S01]  /*0900*/  IADD3 R13, PT, PT, R11, 0x5, RZ ;  /* 0x000000050b0d7810 */ /* 0x000fe20007ffe0ff */
[----:B--2---:R0:W-:Y:S04]  /*0910*/  STG.E desc[UR36][R18.64], R27 ;  /* 0x0000001b12007986 */ /* 0x0041e8000c101924 */
[----:B------:R-:W2:Y:S01]  /*0920*/  LDG.E R29, desc[UR36][R20.64] ;  /* 0x00000024141d7981 */ /* 0x000ea2000c1e1900 */
[----:B------:R-:W-:Y:S02]  /*0930*/  VIADD R10, R9, 0x6 ;  /* 0x00000006090a7836 */ /* 0x000fe40000000000 */
[----:B------:R-:W-:-:S04]  /*0940*/  IMAD.WIDE.U32 R12, R13, 0x4, R6 ;  /* 0x000000040d0c7825 */ /* 0x000fc800078e0006 */
[----:B-1----:R-:W-:Y:S01]  /*0950*/  IMAD.WIDE.U32 R22, R10, 0x4, R4 ;  /* 0x000000040a167825 */ /* 0x002fe200078e0004 */
[----:B------:R-:W-:Y:S01]  /*0960*/  IADD3 R15, PT, PT, R11, 0x6, RZ ;  /* 0x000000060b0f7810 */ /* 0x000fe20007ffe0ff */
[----:B--2---:R1:W-:Y:S04]  /*0970*/  STG.E desc[UR36][R12.64], R29 ;  /* 0x0000001d0c007986 */ /* 0x0043e8000c101924 */
[----:B------:R-:W2:Y:S01]  /*0980*/  LDG.E R10, desc[UR36][R22.64] ;  /* 0x00000024160a7981 */ /* 0x000ea2000c1e1900 */
[----:B------:R-:W-:Y:S01]  /*0990*/  IADD3 R25, PT, PT, R9, 0x7, RZ ;  /* 0x0000000709197810 */ /* 0x000fe20007ffe0ff */
[----:B------:R-:W-:-:S04]  /*09a0*/  IMAD.WIDE.U32 R14, R15, 0x4, R6 ;  /* 0x000000040f0e7825 */ /* 0x000fc800078e0006 */
[----:B0-----:R-:W-:Y:S01]  /*09b0*/  IMAD.WIDE.U32 R18, R25, 0x4, R4 ;  /* 0x0000000419127825 */ /* 0x001fe200078e0004 */
[----:B------:R-:W-:Y:S02]  /*09c0*/  IADD3 R21, PT, PT, R11, 0x7, RZ ;  /* 0x000000070b157810 */ /* 0x000fe40007ffe0ff */
[----:B------:R-:W-:Y:S01]  /*09d0*/  IADD3 R25, PT, PT, R9, 0x8, RZ ;  /* 0x0000000809197810 */ /* 0x000fe20007ffe0ff */
[----:B--2---:R2:W-:Y:S04]  /*09e0*/  STG.E desc[UR36][R14.64], R10 ;  /* 0x0000000a0e007986 */ /* 0x0045e8000c101924 */
[----:B------:R-:W3:Y:S01]  /*09f0*/  LDG.E R19, desc[UR36][R18.64] ;  /* 0x0000002412137981 */ /* 0x000ee2000c1e1900 */
[----:B------:R-:W-:-:S04]  /*0a00*/  IMAD.WIDE.U32 R20, R21, 0x4, R6 ;  /* 0x0000000415147825 */ /* 0x000fc800078e0006 */
[----:B-1----:R-:W-:Y:S01]  /*0a10*/  IMAD.WIDE.U32 R12, R25, 0x4, R4 ;  /* 0x00000004190c7825 */ /* 0x002fe200078e0004 */
[----:B---3--:R2:W-:Y:S05]  /*0a20*/  STG.E desc[UR36][R20.64], R19 ;  /* 0x0000001314007986 */ /* 0x0085ea000c101924 */
[----:B------:R-:W3:Y:S01]  /*0a30*/  LDG.E R13, desc[UR36][R12.64] ;  /* 0x000000240c0d7981 */ /* 0x000ee2000c1e1900 */
[C---:B------:R-:W-:Y:S01]  /*0a40*/  VIADD R23, R11.reuse, 0x8 ;  /* 0x000000080b177836 */ /* 0x040fe20000000000 */
[----:B------:R-:W-:Y:S02]  /*0a50*/  IADD3 R2, PT, PT, R2, 0x10, RZ ;  /* 0x0000001002027810 */ /* 0x000fe40007ffe0ff */
[----:B------:R-:W-:Y:S01]  /*0a60*/  IADD3 R11, PT, PT, R11, 0x10, RZ ;  /* 0x000000100b0b7810 */ /* 0x000fe20007ffe0ff */
[----:B------:R-:W-:Y:S01]  /*0a70*/  IMAD.WIDE.U32 R22, R23, 0x4, R6 ;  /* 0x0000000417167825 */ /* 0x000fe200078e0006 */
[----:B------:R-:W-:-:S02]  /*0a80*/  ISETP.NE.AND P1, PT, R2, RZ, PT ;  /* 0x000000ff0200720c */ /* 0x000fc40003f25270 */
[----:B------:R-:W-:Y:S02]  /*0a90*/  IADD3 R9, PT, PT, R9, 0x10, RZ ;  /* 0x0000001009097810 */ /* 0x000fe40007ffe0ff */
[----:B---3--:R2:W-:Y:S09]  /*0aa0*/  STG.E desc[UR36][R22.64], R13 ;  /* 0x0000000d16007986 */ /* 0x0085f2000c101924 */
[----:B------:R-:W-:Y:S05]  /*0ab0*/  @P1 BRA `(.L_x_5) ;  /* 0xfffffff800741947 */ /* 0x000fea000383ffff */
[----:B------:R-:W-:Y:S05]  /*0ac0*/  BSYNC.RECONVERGENT B0 ;  /* 0x0000000000007941 */ /* 0x000fea0003800200 */
.L_x_4:
[----:B------:R-:W-:Y:S05]  /*0ad0*/  @!P0 EXIT ;  /* 0x000000000000894d */ /* 0x000fea0003800000 */
[----:B------:R-:W-:Y:S02]  /*0ae0*/  ISETP.GE.U32.AND P0, PT, R8, 0x8, PT ;  /* 0x000000080800780c */ /* 0x000fe40003f06070 */
[----:B--2---:R-:W-:-:S04]  /*0af0*/  LOP3.LUT R10, R0, 0x7, RZ, 0xc0, !PT ;  /* 0x00000007000a7812 */ /* 0x004fc800078ec0ff */
[----:B------:R-:W-:-:S07]  /*0b00*/  ISETP.NE.AND P1, PT, R10, RZ, PT ;  /* 0x000000ff0a00720c */ /* 0x000fce0003f25270 */
[----:B------:R-:W-:Y:S06]  /*0b10*/  @!P0 BRA `(.L_x_6) ;  /* 0x0000000000cc8947 */ /* 0x000fec0003800000 */
[----:B------:R-:W0:Y:S01]  /*0b20*/  LDC.64 R4, c[0x0][0x3a0] ;  /* 0x0000e800ff047b82 */ /* 0x000e220000000a00 */
[----:B------:R-:W-:-:S07]  /*0b30*/  IMAD R9, R16, R0, R3 ;  /* 0x0000000010097224 */ /* 0x000fce00078e0203 */
[----:B------:R-:W1:Y:S01]  /*0b40*/  LDC.64 R6, c[0x0][0x388] ;  /* 0x0000e200ff067b82 */ /* 0x000e620000000a00 */
[----:B0-----:R-:W-:-:S05]  /*0b50*/  IMAD.WIDE.U32 R12, R9, 0x4, R4 ;  /* 0x00000004090c7825 */ /* 0x001fca00078e0004 */
[----:B------:R-:W2:Y:S01]  /*0b60*/  LDG.E R25, desc[UR36][R12.64] ;  /* 0x000000240c197981 */ /* 0x000ea2000c1e1900 */
[----:B------:R-:W-:Y:S01]  /*0b70*/  IMAD R11, R17, R0, R3 ;  /* 0x00000000110b7224 */ /* 0x000fe200078e0203 */
[----:B------:R-:W-:-:S03]  /*0b80*/  IADD3 R19, PT, PT, R9, 0x1, RZ ;  /* 0x0000000109137810 */ /* 0x000fc60007ffe0ff */
[----:B-1----:R-:W-:-:S04]  /*0b90*/  IMAD.WIDE.U32 R14, R11, 0x4, R6 ;  /* 0x000000040b0e7825 */ /* 0x002fc800078e0006 */
[----:B------:R-:W-:Y:S01]  /*0ba0*/  IMAD.WIDE.U32 R18, R19, 0x4, R4 ;  /* 0x0000000413127825 */ /* 0x000fe200078e0004 */
[----:B--2---:R0:W-:Y:S04]  /*0bb0*/  STG.E desc[UR36][R14.64], R25 ;  /* 0x000000190e007986 */ /* 0x0041e8000c101924 */
[----:B------:R-:W2:Y:S01]  /*0bc0*/  LDG.E R27, desc[UR36][R18.64] ;  /* 0x00000024121b7981 */ /* 0x000ea2000c1e1900 */
[----:B------:R-:W-:Y:S01]  /*0bd0*/  VIADD R21, R11, 0x1 ;  /* 0x000000010b157836 */ /* 0x000fe20000000000 */
[----:B------:R-:W-:-:S03]  /*0be0*/  IADD3 R23, PT, PT, R9, 0x2, RZ ;  /* 0x0000000209177810 */ /* 0x000fc60007ffe0ff */
[----:B------:R-:W-:-:S04]  /*0bf0*/  IMAD.WIDE.U32 R20, R21, 0x4, R6 ;  /* 0x0000000415147825 */ /* 0x000fc800078e0006 */
[----:B------:R-:W-:Y:S01]  /*0c00*/  IMAD.WIDE.U32 R12, R23, 0x4, R4 ;  /* 0x00000004170c7825 */ /* 0x000fe200078e0004 */
[----:B--2---:R1:W-:Y:S04]  /*0c10*/  STG.E desc[UR36][R20.64], R27 ;  /* 0x0000001b14007986 */ /* 0x0043e8000c101924 */
[----:B------:R-:W2:Y:S01]  /*0c20*/  LDG.E R29, desc[UR36][R12.64] ;  /* 0x000000240c1d7981 */ /* 0x000ea2000c1e1900 */
[----:B------:R-:W-:Y:S02]  /*0c30*/  IADD3 R23, PT, PT, R11, 0x2, RZ ;  /* 0x000000020b177810 */ /* 0x000fe40007ffe0ff */
[----:B------:R-:W-:-:S03]  /*0c40*/  IADD3 R2, PT, PT, R9, 0x3, RZ ;  /* 0x0000000309027810 */ /* 0x000fc60007ffe0ff */
[----:B------:R-:W-:-:S04]  /*0c50*/  IMAD.WIDE.U32 R22, R23, 0x4, R6 ;  /* 0x0000000417167825 */ /* 0x000fc800078e0006 */
[----:B0-----:R-:W-:Y:S01]  /*0c60*/  IMAD.WIDE.U32 R14, R2, 0x4, R4 ;  /* 0x00000004020e7825 */ /* 0x001fe200078e0004 */
[----:B--2---:R0:W-:Y:S04]  /*0c70*/  STG.E desc[UR36][R22.64], R29 ;  /* 0x0000001d16007986 */ /* 0x0041e8000c101924 */
[----:B------:R-:W2:Y:S01]  /*0c80*/  LDG.E R25, desc[UR36][R14.64] ;  /* 0x000000240e197981 */ /* 0x000ea2000c1e1900 */
[----:B------:R-:W-:Y:S01]  /*0c90*/  IADD3 R19, PT, PT, R11, 0x3, RZ ;  /* 0x000000030b137810 */ /* 0x000fe20007ffe0ff */
[----:B------:R-:W-:-:S04]  /*0ca0*/  VIADD R2, R9, 0x4 ;  /* 0x0000000409027836 */ /* 0x000fc80000000000 */
[----:B------:R-:W-:-:S04]  /*0cb0*/  IMAD.WIDE.U32 R18, R19, 0x4, R6 ;  /* 0x0000000413127825 */ /* 0x000fc800078e0006 */
[----:B-1----:R-:W-:Y:S01]  /*0cc0*/  IMAD.WIDE.U32 R20, R2, 0x4, R4 ;  /* 0x0000000402147825 */ /* 0x002fe200078e0004 */
[----:B--2---:R1:W-:Y:S05]  /*0cd0*/  STG.E desc[UR36][R18.64], R25 ;  /* 0x0000001912007986 */ /* 0x0043ea000c101924 */
[----:B------:R-:W2:Y:S01]  /*0ce0*/  LDG.E R21, desc[UR36][R20.64] ;  /* 0x0000002414157981 */ /* 0x000ea2000c1e1900 */
[----:B------:R-:W-:Y:S02]  /*0cf0*/  IADD3 R13, PT, PT, R11, 0x4, RZ ;  /* 0x000000040b0d7810 */ /* 0x000fe40007ffe0ff */
[----:B------:R-:W-:-:S03]  /*0d00*/  IADD3 R27, PT, PT, R9, 0x5, RZ ;  /* 0x00000005091b7810 */ /* 0x000fc60007ffe0ff */
[----:B------:R-:W-:-:S04]  /*0d10*/  IMAD.WIDE.U32 R12, R13, 0x4, R6 ;  /* 0x000000040d0c7825 */ /* 0x000fc800078e0006 */
[----:B0-----:R-:W-:Y:S01]  /*0d20*/  IMAD.WIDE.U32 R22, R27, 0x4, R4 ;  /* 0x000000041b167825 */ /* 0x001fe200078e0004 */
[----:B--2---:R0:W-:Y:S05]  /*0d30*/  STG.E desc[UR36][R12.64], R21 ;  /* 0x000000150c007986 */ /* 0x0041ea000c101924 */
[----:B------:R-:W2:Y:S01]  /*0d40*/  LDG.E R23, desc[UR36][R22.64] ;  /* 0x0000002416177981 */ /* 0x000ea2000c1e1900 */
[----:B------:R-:W-:Y:S02]  /*0d50*/  IADD3 R15, PT, PT, R11, 0x5, RZ ;  /* 0x000000050b0f7810 */ /* 0x000fe40007ffe0ff */
[----:B------:R-:W-:-:S03]  /*0d60*/  IADD3 R27, PT, PT, R9, 0x6, RZ ;  /* 0x00000006091b7810 */ /* 0x000fc60007ffe0ff */
[----:B------:R-:W-:-:S04]  /*0d70*/  IMAD.WIDE.U32 R14, R15, 0x4, R6 ;  /* 0x000000040f0e7825 */ /* 0x000fc800078e0006 */
[----:B-1----:R-:W-:Y:S01]  /*0d80*/  IMAD.WIDE.U32 R18, R27, 0x4, R4 ;  /* 0x000000041b127825 */ /* 0x002fe200078e0004 */
[----:B--2---:R0:W-:Y:S05]  /*0d90*/  STG.E desc[UR36][R14.64], R23 ;  /* 0x000000170e007986 */ /* 0x0041ea000c101924 */
[----:B------:R-:W2:Y:S01]  /*0da0*/  LDG.E R19, desc[UR36][R18.64] ;  /* 0x0000002412137981 */ /* 0x000ea2000c1e1900 */
[----:B------:R-:W-:Y:S01]  /*0db0*/  IADD3 R27, PT, PT, R9, 0x7, RZ ;  /* 0x00000007091b7810 */ /* 0x000fe20007ffe0ff */
[----:B------:R-:W-:-:S04]  /*0dc0*/  VIADD R25, R11, 0x6 ;  /* 0x000000060b197836 */ /* 0x000fc80000000000 */
[----:B------:R-:W-:-:S04]  /*0dd0*/  IMAD.WIDE.U32 R8, R25, 0x4, R6 ;  /* 0x0000000419087825 */ /* 0x000fc800078e0006 */
[----:B------:R-:W-:Y:S01]  /*0de0*/  IMAD.WIDE.U32 R4, R27, 0x4, R4 ;  /* 0x000000041b047825 */ /* 0x000fe200078e0004 */
[----:B--2---:R0:W-:Y:S05]  /*0df0*/  STG.E desc[UR36][R8.64], R19 ;  /* 0x0000001308007986 */ /* 0x0041ea000c101924 */
[----:B------:R-:W2:Y:S01]  /*0e00*/  LDG.E R5, desc[UR36][R4.64] ;  /* 0x0000002404057981 */ /* 0x000ea2000c1e1900 */
[----:B------:R-:W-:Y:S02]  /*0e10*/  IADD3 R11, PT, PT, R11, 0x7, RZ ;  /* 0x000000070b0b7810 */ /* 0x000fe40007ffe0ff */
[----:B------:R-:W-:-:S03]  /*0e20*/  IADD3 R3, PT, PT, R3, 0x8, RZ ;  /* 0x0000000803037810 */ /* 0x000fc60007ffe0ff */
[----:B------:R-:W-:-:S05]  /*0e30*/  IMAD.WIDE.U32 R6, R11, 0x4, R6 ;  /* 0x000000040b067825 */ /* 0x000fca00078e0006 */
[----:B--2---:R0:W-:Y:S02]  /*0e40*/  STG.E desc[UR36][R6.64], R5 ;  /* 0x0000000506007986 */ /* 0x0041e4000c101924 */
.L_x_6:
[----:B------:R-:W-:Y:S05]  /*0e50*/  @!P1 EXIT ;  /* 0x000000000000994d */ /* 0x000fea0003800000 */
[----:B------:R-:W-:Y:S02]  /*0e60*/  ISETP.GE.U32.AND P0, PT, R10, 0x4, PT ;  /* 0x000000040a00780c */ /* 0x000fe40003f06070 */
[----:B------:R-:W-:-:S04]  /*0e70*/  LOP3.LUT R2, R0, 0x3, RZ, 0xc0, !PT ;  /* 0x0000000300027812 */ /* 0x000fc800078ec0ff */
[----:B------:R-:W-:-:S07]  /*0e80*/  ISETP.NE.AND P1, PT, R2, RZ, PT ;  /* 0x000000ff0200720c */ /* 0x000fce0003f25270 */
[----:B------:R-:W-:Y:S06]  /*0e90*/  @!P0 BRA `(.L_x_7) ;  /* 0x00000000006c8947 */ /* 0x000fec0003800000 */
[----:B0-----:R-:W0:Y:S01]  /*0ea0*/  LDC.64 R4, c[0x0][0x3a0] ;  /* 0x0000e800ff047b82 */ /* 0x001e220000000a00 */
[----:B------:R-:W-:-:S07]  /*0eb0*/  IMAD R21, R16, R0, R3 ;  /* 0x0000000010157224 */ /* 0x000fce00078e0203 */
[----:B------:R-:W1:Y:S01]  /*0ec0*/  LDC.64 R6, c[0x0][0x388] ;  /* 0x0000e200ff067b82 */ /* 0x000e620000000a00 */
[----:B0-----:R-:W-:-:S05]  /*0ed0*/  IMAD.WIDE.U32 R10, R21, 0x4, R4 ;  /* 0x00000004150a7825 */ /* 0x001fca00078e0004 */
[----:B------:R-:W2:Y:S01]  /*0ee0*/  LDG.E R23, desc[UR36][R10.64] ;  /* 0x000000240a177981 */ /* 0x000ea2000c1e1900 */
[----:B------:R-:W-:Y:S01]  /*0ef0*/  IADD3 R15, PT, PT, R21, 0x1, RZ ;  /* 0x00000001150f7810 */ /* 0x000fe20007ffe0ff */
[----:B------:R-:W-:-:S04]  /*0f00*/  IMAD R9, R17, R0, R3 ;  /* 0x0000000011097224 */ /* 0x000fc800078e0203 */
[----:B-1----:R-:W-:-:S04]  /*0f10*/  IMAD.WIDE.U32 R12, R9, 0x4, R6 ;  /* 0x00000004090c7825 */ /* 0x002fc800078e0006 */
[----:B------:R-:W-:Y:S01]  /*0f20*/  IMAD.WIDE.U32 R14, R15, 0x4, R4 ;  /* 0x000000040f0e7825 */ /* 0x000fe200078e0004 */
        /* <DEDUP_REMOVED lines=10> */
[----:B------:R-:W-:-:S04]  /*0fd0*/  IMAD.WIDE.U32 R20, R25, 0x4, R6 ;  /* 0x0000000419147825 */ /* 0x000fc800078e0006 */
[----:B------:R-:W-:Y:S01]  /*0fe0*/  IMAD.WIDE.U32 R4, R27, 0x4, R4 ;  /* 0x000000041b047825 */ /* 0x000fe200078e0004 */
[----:B--2---:R1:W-:Y:S05]  /*0ff0*/  STG.E desc[UR36][R20.64], R11 ;  /* 0x0000000b14007986 */ /* 0x0043ea000c101924 */
[----:B------:R-:W2:Y:S01]  /*1000*/  LDG.E R5, desc[UR36][R4.64] ;  /* 0x0000002404057981 */ /* 0x000ea2000c1e1900 */
[----:B------:R-:W-:Y:S01]  /*1010*/  IADD3 R9, PT, PT, R9, 0x3, RZ ;  /* 0x0000000309097810 */ /* 0x000fe20007ffe0ff */
[----:B------:R-:W-:-:S04]  /*1020*/  VIADD R3, R3, 0x4 ;  /* 0x0000000403037836 */ /* 0x000fc80000000000 */
[----:B------:R-:W-:-:S05]  /*1030*/  IMAD.WIDE.U32 R6, R9, 0x4, R6 ;  /* 0x0000000409067825 */ /* 0x000fca00078e0006 */
[----:B--2---:R1:W-:Y:S02]  /*1040*/  STG.E desc[UR36][R6.64], R5 ;  /* 0x0000000506007986 */ /* 0x0043e4000c101924 */
.L_x_7:
[----:B------:R-:W-:Y:S05]  /*1050*/  @!P1 EXIT ;  /* 0x000000000000994d */ /* 0x000fea0003800000 */
[----:B01----:R-:W0:Y:S01]  /*1060*/  LDC.64 R6, c[0x0][0x3a0] ;  /* 0x0000e800ff067b82 */ /* 0x003e220000000a00 */
[-CC-:B------:R-:W-:Y:S02]  /*1070*/  IMAD R17, R17, R0.reuse, R3.reuse ;  /* 0x0000000011117224 */ /* 0x180fe400078e0203 */
[----:B------:R-:W-:Y:S01]  /*1080*/  IMAD R11, R16, R0, R3 ;  /* 0x00000000100b7224 */ /* 0x000fe200078e0203 */
[----:B------:R-:W-:-:S04]  /*1090*/  IADD3 R0, PT, PT, -R2, RZ, RZ ;  /* 0x000000ff02007210 */ /* 0x000fc80007ffe1ff */
[----:B------:R-:W1:Y:S03]  /*10a0*/  LDC.64 R8, c[0x0][0x388] ;  /* 0x0000e200ff087b82 */ /* 0x000e660000000a00 */
.L_x_8:
[----:B0-2---:R-:W-:-:S06]  /*10b0*/  IMAD.WIDE.U32 R2, R11, 0x4, R6 ;  /* 0x000000040b027825 */ /* 0x005fcc00078e0006 */
[----:B------:R-:W2:Y:S01]  /*10c0*/  LDG.E R3, desc[UR36][R2.64] ;  /* 0x0000002402037981 */ /* 0x000ea2000c1e1900 */
[C---:B-1----:R-:W-:Y:S01]  /*10d0*/  IMAD.WIDE.U32 R4, R17.reuse, 0x4, R8 ;  /* 0x0000000411047825 */ /* 0x042fe200078e0008 */
[----:B------:R-:W-:Y:S02]  /*10e0*/  IADD3 R0, PT, PT, R0, 0x1, RZ ;  /* 0x0000000100007810 */ /* 0x000fe40007ffe0ff */
[----:B------:R-:W-:Y:S02]  /*10f0*/  IADD3 R17, PT, PT, R17, 0x1, RZ ;  /* 0x0000000111117810 */ /* 0x000fe40007ffe0ff */
[----:B------:R-:W-:Y:S02]  /*1100*/  ISETP.NE.AND P0, PT, R0, RZ, PT ;  /* 0x000000ff0000720c */ /* 0x000fe40003f05270 */
[----:B------:R-:W-:Y:S01]  /*1110*/  IADD3 R11, PT, PT, R11, 0x1, RZ ;  /* 0x000000010b0b7810 */ /* 0x000fe20007ffe0ff */
[----:B--2---:R2:W-:Y:S10]  /*1120*/  STG.E desc[UR36][R4.64], R3 ;  /* 0x0000000304007986 */ /* 0x0045f4000c101924 */
[----:B------:R-:W-:Y:S05]  /*1130*/  @P0 BRA `(.L_x_8) ;  /* 0xfffffffc00dc0947 */ /* 0x000fea000383ffff */
[----:B------:R-:W-:Y:S05]  /*1140*/  EXIT ;  /* 0x000000000000794d */ /* 0x000fea0003800000 */
.L_x_9:
[----:B------:R-:W-:-:S00]  /*1150*/  BRA `(.L_x_9) ;  /* 0xfffffffc00fc7947 */ /* 0x000fc0000383ffff */
[----:B------:R-:W-:-:S00]  /*1160*/  NOP ;  /* 0x0000000000007918 */ /* 0x000fc00000000000 */
        /* <DEDUP_REMOVED lines=9> */
.L_x_10:


//--------------------- .nv.global.init           --------------------------
	.section	.nv.global.init,"aw",@progbits
.nv.global.init:
	.type		$str$1,@object
	.size		$str$1,($str - $str$1)
$str$1:
        /*0000*/ 	.byte	0x2f, 0x74, 0x6d, 0x70, 0x2f, 0x73, 0x61, 0x73, 0x73, 0x5f, 0x63, 0x75, 0x5f, 0x64, 0x6a, 0x79
        /*0010*/ 	.byte	0x7a, 0x30, 0x63, 0x65, 0x78, 0x2f, 0x6b, 0x2e, 0x63, 0x75, 0x00
	.type		$str,@object
	.size		$str,(__unnamed_1 - $str)
$str:
        /*001b*/ 	.byte	0x63, 0x75, 0x6d, 0x73, 0x75, 0x6d, 0x5f, 0x69, 0x65, 0x6c, 0x65, 0x6d, 0x32, 0x66, 0x6c, 0x61
        /*002b*/ 	.byte	0x67, 0x5b, 0x69, 0x5f, 0x69, 0x65, 0x6c, 0x65, 0x6d, 0x2b, 0x31, 0x5d, 0x3d, 0x3d, 0x63, 0x75
        /*003b*/ 	.byte	0x6d, 0x73, 0x75, 0x6d, 0x5f, 0x69, 0x65, 0x6c, 0x65, 0x6d, 0x32, 0x66, 0x6c, 0x61, 0x67, 0x5b
        /*004b*/ 	.byte	0x69, 0x5f, 0x69, 0x65, 0x6c, 0x65, 0x6d, 0x5d, 0x2b, 0x31, 0x00
	.type		__unnamed_1,@object
	.size		__unnamed_1,(.L_0 - __unnamed_1)
__unnamed_1:
        /*0056*/ 	.byte	0x76, 0x6f, 0x69, 0x64, 0x20, 0x67, 0x65, 0x74, 0x5f, 0x65, 0x6c, 0x65, 0x6d, 0x65, 0x6e, 0x74
        /*0066*/ 	.byte	0x5f, 0x66, 0x72, 0x6f, 0x6d, 0x5f, 0x63, 0x75, 0x6d, 0x73, 0x75, 0x6d, 0x5f, 0x66, 0x6c, 0x61
        /*0076*/ 	.byte	0x67, 0x28, 0x75, 0x6e, 0x73, 0x69, 0x67, 0x6e, 0x65, 0x64, 0x20, 0x69, 0x6e, 0x74, 0x2c, 0x20
        /*0086*/ 	.byte	0x75, 0x6e, 0x73, 0x69, 0x67, 0x6e, 0x65, 0x64, 0x20, 0x69, 0x6e, 0x74, 0x20, 0x2a, 0x2c, 0x20
        /*0096*/ 	.byte	0x75, 0x6e, 0x73, 0x69, 0x67, 0x6e, 0x65, 0x64, 0x20, 0x69, 0x6e, 0x74, 0x2c, 0x20, 0x75, 0x6e
        /*00a6*/ 	.byte	0x73, 0x69, 0x67, 0x6e, 0x65, 0x64, 0x20, 0x69, 0x6e, 0x74, 0x2c, 0x20, 0x63, 0x6f, 0x6e, 0x73
        /*00b6*/ 	.byte	0x74, 0x20, 0x75, 0x6e, 0x73, 0x69, 0x67, 0x6e, 0x65, 0x64, 0x20, 0x69, 0x6e, 0x74, 0x20, 0x2a
        /*00c6*/ 	.byte	0x2c, 0x20, 0x63, 0x6f, 0x6e, 0x73, 0x74, 0x20, 0x75, 0x6e, 0x73, 0x69, 0x67, 0x6e, 0x65, 0x64
        /*00d6*/ 	.byte	0x20, 0x69, 0x6e, 0x74, 0x20, 0x2a, 0x29, 0x00
.L_0:


//--------------------- .nv.shared.reserved.0     --------------------------
	.section	.nv.shared.reserved.0,"aw",@nobits
	.weak		__nv_reservedSMEM_offset_0_alias
	.size		__nv_reservedSMEM_offset_0_alias, 0, 64
	.other		__nv_reservedSMEM_offset_0_alias,@"STO_CUDA_RESERVED_SHARED STV_DEFAULT"
__nv_reservedSMEM_offset_0_alias:
	.zero		0
	.zero		64


//--------------------- .nv.constant0.get_element_from_cumsum_flag --------------------------
	.section	.nv.constant0.get_element_from_cumsum_flag,"a",@progbits
	.sectionflags	@""
	.align	4
.nv.constant0.get_element_from_cumsum_flag:
	.zero		936


//--------------------- SYMBOLS --------------------------

	.type		.nv.reservedSmem.offset0,@object
	.size		.nv.reservedSmem.offset0,0x4
	.type		__assertfail,@function
